//
// Generated by NVIDIA NVVM Compiler
//
// Compiler Build ID: CL-36424714
// Cuda compilation tools, release 13.0, V13.0.88
// Based on NVVM 20.0.0
//

.version 9.0
.target sm_100
.address_size 64

	// .globl	_Z4funcPi
.extern .func  (.param .b32 func_retval0) vprintf
(
	.param .b64 vprintf_param_0,
	.param .b64 vprintf_param_1
)
;
.global .align 1 .b8 $str[4] = {37, 115, 10};
.global .align 1 .b8 $str$1[13] = {72, 101, 108, 108, 111, 32, 87, 111, 114, 108, 100, 33};

.visible .entry _Z4funcPi(
	.param .u64 .ptr .align 1 _Z4funcPi_param_0
)
{
	.local .align 8 .b8 	__local_depot0[8];
	.reg .b64 	%SP;
	.reg .b64 	%SPL;
	.reg .b32 	%r<4>;
	.reg .b64 	%rd<9>;

	mov.u64 	%SPL, __local_depot0;
	cvta.local.u64 	%SP, %SPL;
	ld.param.u64 	%rd1, [_Z4funcPi_param_0];
	cvta.to.global.u64 	%rd2, %rd1;
	add.u64 	%rd3, %SP, 0;
	add.u64 	%rd4, %SPL, 0;
	mov.b32 	%r1, 5;
	st.global.u32 	[%rd2], %r1;
	mov.u64 	%rd5, $str$1;
	cvta.global.u64 	%rd6, %rd5;
	st.local.u64 	[%rd4], %rd6;
	mov.u64 	%rd7, $str;
	cvta.global.u64 	%rd8, %rd7;
	{ // callseq 0, 0
	.param .b64 param0;
	st.param.b64 	[param0], %rd8;
	.param .b64 param1;
	st.param.b64 	[param1], %rd3;
	.param .b32 retval0;
	call.uni (retval0), 
	vprintf, 
	(
	param0, 
	param1
	);
	ld.param.b32 	%r2, [retval0];
	} // callseq 0
	ret;

}


// ===== COMPILED SASS (sm_100) =====

	.target	sm_100

	.elftype	@"ET_EXEC"


//--------------------- .note.nv.tkinfo           --------------------------
	.section	.note.nv.tkinfo,"",@"SHT_NOTE"
	.sectionflags	@"SHF_NOTE_NV_TKINFO"
	.tkinfo
        /*0018*/ 	.word	0x00000002
        /*0030*/ 	.string	""
        /*0030*/ 	.string	"ptxas"
        /*0030*/ 	.string	"Cuda compilation tools, release 13.0, V13.0.88"
        /*0030*/ 	.string	"Build cuda_13.0.r13.0/compiler.36424714_0"
        /*0030*/ 	.string	"-arch sm_100 -m 64 "



//--------------------- .note.nv.cuinfo           --------------------------
	.section	.note.nv.cuinfo,"",@"SHT_NOTE"
	.sectionflags	@"SHF_NOTE_NV_CUINFO"
        /*0018*/ 	.short	0x0002
        /*001a*/ 	.short	0x0064
        /*001c*/ 	.short	0x0082
	.zero		2


//--------------------- .nv.info                  --------------------------
	.section	.nv.info,"",@"SHT_CUDA_INFO"
	.align	4


	//----- nvinfo : EIATTR_REGCOUNT
	.align		4
        /*0000*/ 	.byte	0x04, 0x2f
        /*0002*/ 	.short	(.L_3 - .L_2)
	.align		4
.L_2:
        /*0004*/ 	.word	index@(_Z4funcPi)
        /*0008*/ 	.word	0x00000018


	//----- nvinfo : EIATTR_FRAME_SIZE
	.align		4
.L_3:
        /*000c*/ 	.byte	0x04, 0x11
        /*000e*/ 	.short	(.L_5 - .L_4)
	.align		4
.L_4:
        /*0010*/ 	.word	index@(_Z4funcPi)
        /*0014*/ 	.word	0x00000008


	//----- nvinfo : EIATTR_MIN_STACK_SIZE
	.align		4
.L_5:
        /*0018*/ 	.byte	0x04, 0x12
        /*001a*/ 	.short	(.L_7 - .L_6)
	.align		4
.L_6:
        /*001c*/ 	.word	index@(_Z4funcPi)
        /*0020*/ 	.word	0x00000008
.L_7:


//--------------------- .nv.compat                --------------------------
	.section	.nv.compat,"",@"SHT_CUDA_COMPAT_INFO"
	.align	4
        /*0000*/ 	.byte	0x02, 0x09, 0x00, 0x00, 0x02, 0x02, 0x01, 0x00, 0x02, 0x05, 0x05, 0x00, 0x03, 0x07, 0x01, 0x01
        /*0010*/ 	.byte	0x02, 0x03, 0x00, 0x00, 0x02, 0x06, 0x01, 0x00, 0x04, 0x0b, 0x08, 0x00, 0x09, 0x00, 0x00, 0x00
        /*0020*/ 	.byte	0x00, 0x00, 0x00, 0x00


//--------------------- .nv.info._Z4funcPi        --------------------------
	.section	.nv.info._Z4funcPi,"",@"SHT_CUDA_INFO"
	.sectionflags	@""
	.align	4


	//----- nvinfo : EIATTR_CUDA_API_VERSION
	.align		4
        /*0000*/ 	.byte	0x04, 0x37
        /*0002*/ 	.short	(.L_9 - .L_8)
.L_8:
        /*0004*/ 	.word	0x00000082


	//----- nvinfo : EIATTR_KPARAM_INFO
	.align		4
.L_9:
        /*0008*/ 	.byte	0x04, 0x17
        /*000a*/ 	.short	(.L_11 - .L_10)
.L_10:
        /*000c*/ 	.word	0x00000000
        /*0010*/ 	.short	0x0000
        /*0012*/ 	.short	0x0000
        /*0014*/ 	.byte	0x00, 0xf5, 0x21, 0x00


	//----- nvinfo : EIATTR_SPARSE_MMA_MASK
	.align		4
.L_11:
        /*0018*/ 	.byte	0x03, 0x50
        /*001a*/ 	.short	0x0000


	//----- nvinfo : EIATTR_MAXREG_COUNT
	.align		4
        /*001c*/ 	.byte	0x03, 0x1b
        /*001e*/ 	.short	0x00ff


	//----- nvinfo : EIATTR_EXTERNS
	.align		4
        /*0020*/ 	.byte	0x04, 0x0f
        /*0022*/ 	.short	(.L_13 - .L_12)


	//   ....[0]....
	.align		4
.L_12:
        /*0024*/ 	.word	index@(vprintf)


	//----- nvinfo : EIATTR_MERCURY_ISA_VERSION
	.align		4
.L_13:
        /*0028*/ 	.byte	0x03, 0x5f
        /*002a*/ 	.short	0x0101


	//----- nvinfo : EIATTR_VRC_CTA_INIT_COUNT
	.align		4
        /*002c*/ 	.byte	0x02, 0x4a
	.zero		1
	.zero		1


	//----- nvinfo : EIATTR_SYSCALL_OFFSETS
	.align		4
        /*0030*/ 	.byte	0x04, 0x46
        /*0032*/ 	.short	(.L_15 - .L_14)


	//   ....[0]....
.L_14:
        /*0034*/ 	.word	0x00000120


	//----- nvinfo : EIATTR_EXIT_INSTR_OFFSETS
	.align		4
.L_15:
        /*0038*/ 	.byte	0x04, 0x1c
        /*003a*/ 	.short	(.L_17 - .L_16)


	//   ....[0]....
.L_16:
        /*003c*/ 	.word	0x00000130


	//----- nvinfo : EIATTR_CBANK_PARAM_SIZE
	.align		4
.L_17:
        /*0040*/ 	.byte	0x03, 0x19
        /*0042*/ 	.short	0x0008


	//----- nvinfo : EIATTR_PARAM_CBANK
	.align		4
        /*0044*/ 	.byte	0x04, 0x0a
        /*0046*/ 	.short	(.L_19 - .L_18)
	.align		4
.L_18:
        /*0048*/ 	.word	index@(.nv.constant0._Z4funcPi)
        /*004c*/ 	.short	0x0380
        /*004e*/ 	.short	0x0008


	//----- nvinfo : EIATTR_SW_WAR
	.align		4
.L_19:
        /*0050*/ 	.byte	0x04, 0x36
        /*0052*/ 	.short	(.L_21 - .L_20)
.L_20:
        /*0054*/ 	.word	0x00000008
.L_21:


//--------------------- .nv.callgraph             --------------------------
	.section	.nv.callgraph,"",@"SHT_CUDA_CALLGRAPH"
	.align	4
	.sectionentsize	8
	.align		4
        /*0000*/ 	.word	0x00000000
	.align		4
        /*0004*/ 	.word	0xffffffff
	.align		4
        /*0008*/ 	.word	index@(_Z4funcPi)
	.align		4
        /*000c*/ 	.word	index@(vprintf)
	.align		4
        /*0010*/ 	.word	0x00000000
	.align		4
        /*0014*/ 	.word	0xfffffffe
	.align		4
        /*0018*/ 	.word	0x00000000
	.align		4
        /*001c*/ 	.word	0xfffffffd
	.align		4
        /*0020*/ 	.word	0x00000000
	.align		4
        /*0024*/ 	.word	0xfffffffc


//--------------------- .nv.constant4             --------------------------
	.section	.nv.constant4,"a",@progbits
	.align	8
	.align		8
.nv.constant4:
        /*0000*/ 	.dword	vprintf
	.align		8
        /*0008*/ 	.dword	$str
	.align		8
        /*0010*/ 	.dword	$str$1


//--------------------- .text._Z4funcPi           --------------------------
	.section	.text._Z4funcPi,"ax",@progbits
	.align	128
        .global         _Z4funcPi
        .type           _Z4funcPi,@function
        .size           _Z4funcPi,(.L_x_2 - _Z4funcPi)
        .other          _Z4funcPi,@"STO_CUDA_ENTRY STV_DEFAULT"
_Z4funcPi:
.text._Z4funcPi:
[----:B------:R-:W0:Y:S08]  /*0000*/  LDC R1, c[0x0][0x37c] ;  /* 0x0000df00ff017b82 */ /* 0x000e300000000800 */
[----:B------:R-:W1:Y:S01]  /*0010*/  LDC.64 R12, c[0x4][0x10] ;  /* 0x01000400ff0c7b82 */ /* 0x000e620000000a00 */
[----:B------:R-:W2:Y:S01]  /*0020*/  LDCU.64 UR4, c[0x0][0x358] ;  /* 0x00006b00ff0477ac */ /* 0x000ea20008000a00 */
[----:B0-----:R-:W-:Y:S01]  /*0030*/  VIADD R1, R1, 0xfffffff8 ;  /* 0xfffffff801017836 */ /* 0x001fe20000000000 */
[----:B------:R-:W-:Y:S01]  /*0040*/  MOV R0, 0x0 ;  /* 0x0000000000007802 */ /* 0x000fe20000000f00 */
[----:B------:R-:W-:Y:S01]  /*0050*/  IMAD.MOV.U32 R11, RZ, RZ, 0x5 ;  /* 0x00000005ff0b7424 */ /* 0x000fe200078e00ff */
[----:B------:R-:W0:Y:S03]  /*0060*/  LDCU UR6, c[0x0][0x2f8] ;  /* 0x00005f00ff0677ac */ /* 0x000e260008000800 */
[----:B------:R-:W2:Y:S01]  /*0070*/  LDC.64 R2, c[0x0][0x380] ;  /* 0x0000e000ff027b82 */ /* 0x000ea20000000a00 */
[----:B------:R-:W3:Y:S07]  /*0080*/  LDCU.64 UR8, c[0x4][0x8] ;  /* 0x01000100ff0877ac */ /* 0x000eee0008000a00 */
[----:B------:R4:W5:Y:S01]  /*0090*/  LDC.64 R8, c[0x4][R0] ;  /* 0x0100000000087b82 */ /* 0x0009620000000a00 */
[----:B0-----:R-:W-:Y:S01]  /*00a0*/  IADD3 R6, P0, PT, R1, UR6, RZ ;  /* 0x0000000601067c10 */ /* 0x001fe2000ff1e0ff */
[----:B-1----:R4:W-:Y:S01]  /*00b0*/  STL.64 [R1], R12 ;  /* 0x0000000c01007387 */ /* 0x0029e20000100a00 */
[----:B---3--:R-:W-:Y:S01]  /*00c0*/  MOV R4, UR8 ;  /* 0x0000000800047c02 */ /* 0x008fe20008000f00 */
[----:B------:R-:W-:-:S02]  /*00d0*/  IMAD.U32 R5, RZ, RZ, UR9 ;  /* 0x00000009ff057e24 */ /* 0x000fc4000f8e00ff */
[----:B--2---:R4:W-:Y:S01]  /*00e0*/  STG.E desc[UR4][R2.64], R11 ;  /* 0x0000000b02007986 */ /* 0x0049e2000c101904 */
[----:B------:R-:W0:Y:S02]  /*00f0*/  LDCU UR4, c[0x0][0x2fc] ;  /* 0x00005f80ff0477ac */ /* 0x000e240008000800 */
[----:B0---45:R-:W-:-:S07]  /*0100*/  IADD3.X R7, PT, PT, RZ, UR4, RZ, P0, !PT ;  /* 0x00000004ff077c10 */ /* 0x031fce00087fe4ff */
[----:B------:R-:W-:-:S07]  /*0110*/  LEPC R20, `(.L_x_0) ;  /* 0x000000001014794e */ /* 0x000fce0000000000 */
[----:B------:R-:W-:Y:S05]  /*0120*/  CALL.ABS.NOINC R8 ;  /* 0x0000000008007343 */ /* 0x000fea0003c00000 */
.L_x_0:
[----:B------:R-:W-:Y:S05]  /*0130*/  EXIT ;  /* 0x000000000000794d */ /* 0x000fea0003800000 */
.L_x_1:
[----:B------:R-:W-:-:S00]  /*0140*/  BRA `(.L_x_1) ;  /* 0xfffffffc00fc7947 */ /* 0x000fc0000383ffff */
[----:B------:R-:W-:-:S00]  /*0150*/  NOP ;  /* 0x0000000000007918 */ /* 0x000fc00000000000 */
        /* <DEDUP_REMOVED lines=10> */
.L_x_2:


//--------------------- .nv.global.init           --------------------------
	.section	.nv.global.init,"aw",@progbits
.nv.global.init:
	.type		$str,@object
	.size		$str,($str$1 - $str)
$str:
        /*0000*/ 	.byte	0x25, 0x73, 0x0a, 0x00
	.type		$str$1,@object
	.size		$str$1,(.L_1 - $str$1)
$str$1:
        /*0004*/ 	.byte	0x48, 0x65, 0x6c, 0x6c, 0x6f, 0x20, 0x57, 0x6f, 0x72, 0x6c, 0x64, 0x21, 0x00
.L_1:


//--------------------- .nv.shared.reserved.0     --------------------------
	.section	.nv.shared.reserved.0,"aw",@nobits
	.weak		__nv_reservedSMEM_offset_0_alias
	.size		__nv_reservedSMEM_offset_0_alias, 0, 64
	.other		__nv_reservedSMEM_offset_0_alias,@"STO_CUDA_RESERVED_SHARED STV_DEFAULT"
__nv_reservedSMEM_offset_0_alias:
	.zero		0
	.zero		64


//--------------------- .nv.constant0._Z4funcPi   --------------------------
	.section	.nv.constant0._Z4funcPi,"a",@progbits
	.sectionflags	@""
	.align	4
.nv.constant0._Z4funcPi:
	.zero		904


//--------------------- SYMBOLS --------------------------

	.type		.nv.reservedSmem.offset0,@object
	.size		.nv.reservedSmem.offset0,0x4
	.type		vprintf,@function
